//
// Generated by NVIDIA NVVM Compiler
//
// Compiler Build ID: CL-36424714
// Cuda compilation tools, release 13.0, V13.0.88
// Based on NVVM 20.0.0
//

.version 9.0
.target sm_100
.address_size 64

	// .globl	_Z20shared_memory_kernelPfS_S_iiiff
// _ZZ20shared_memory_kernelPfS_S_iiiffE2As has been demoted
// _ZZ20shared_memory_kernelPfS_S_iiiffE2Bs has been demoted

.visible .entry _Z20shared_memory_kernelPfS_S_iiiff(
	.param .u64 .ptr .align 1 _Z20shared_memory_kernelPfS_S_iiiff_param_0,
	.param .u64 .ptr .align 1 _Z20shared_memory_kernelPfS_S_iiiff_param_1,
	.param .u64 .ptr .align 1 _Z20shared_memory_kernelPfS_S_iiiff_param_2,
	.param .u32 _Z20shared_memory_kernelPfS_S_iiiff_param_3,
	.param .u32 _Z20shared_memory_kernelPfS_S_iiiff_param_4,
	.param .u32 _Z20shared_memory_kernelPfS_S_iiiff_param_5,
	.param .f32 _Z20shared_memory_kernelPfS_S_iiiff_param_6,
	.param .f32 _Z20shared_memory_kernelPfS_S_iiiff_param_7
)
{
	.reg .pred 	%p<3>;
	.reg .b32 	%r<36>;
	.reg .b32 	%f<110>;
	.reg .b64 	%rd<13>;
	// demoted variable
	.shared .align 4 .b8 _ZZ20shared_memory_kernelPfS_S_iiiffE2As[4096];
	// demoted variable
	.shared .align 4 .b8 _ZZ20shared_memory_kernelPfS_S_iiiffE2Bs[4096];
	ld.param.u64 	%rd3, [_Z20shared_memory_kernelPfS_S_iiiff_param_0];
	ld.param.u64 	%rd4, [_Z20shared_memory_kernelPfS_S_iiiff_param_1];
	ld.param.u64 	%rd5, [_Z20shared_memory_kernelPfS_S_iiiff_param_2];
	ld.param.u32 	%r20, [_Z20shared_memory_kernelPfS_S_iiiff_param_4];
	ld.param.u32 	%r21, [_Z20shared_memory_kernelPfS_S_iiiff_param_5];
	ld.param.f32 	%f4, [_Z20shared_memory_kernelPfS_S_iiiff_param_6];
	ld.param.f32 	%f5, [_Z20shared_memory_kernelPfS_S_iiiff_param_7];
	mov.u32 	%r22, %ctaid.x;
	mov.u32 	%r23, %ctaid.y;
	mov.u32 	%r1, %tid.x;
	mov.u32 	%r2, %tid.y;
	shl.b32 	%r3, %r23, 5;
	mul.lo.s32 	%r35, %r21, %r3;
	shl.b32 	%r5, %r22, 5;
	setp.lt.s32 	%p1, %r21, 1;
	mov.f32 	%f109, 0f00000000;
	@%p1 bra 	$L__BB0_3;
	shl.b32 	%r24, %r2, 7;
	mov.u32 	%r25, _ZZ20shared_memory_kernelPfS_S_iiiffE2As;
	add.s32 	%r6, %r25, %r24;
	shl.b32 	%r26, %r1, 2;
	add.s32 	%r7, %r6, %r26;
	mov.u32 	%r27, _ZZ20shared_memory_kernelPfS_S_iiiffE2Bs;
	add.s32 	%r9, %r27, %r26;
	add.s32 	%r8, %r9, %r24;
	mad.lo.s32 	%r28, %r20, %r2, %r1;
	add.s32 	%r34, %r28, %r5;
	add.s32 	%r29, %r2, %r3;
	mad.lo.s32 	%r33, %r21, %r29, %r1;
	add.s32 	%r12, %r35, %r21;
	shl.b32 	%r13, %r20, 5;
	cvta.to.global.u64 	%rd1, %rd3;
	cvta.to.global.u64 	%rd2, %rd4;
	mov.f32 	%f109, 0f00000000;
$L__BB0_2:
	mul.wide.s32 	%rd6, %r34, 4;
	add.s64 	%rd7, %rd2, %rd6;
	mul.wide.s32 	%rd8, %r33, 4;
	add.s64 	%rd9, %rd1, %rd8;
	ld.global.f32 	%f8, [%rd9];
	st.shared.f32 	[%r7], %f8;
	ld.global.f32 	%f9, [%rd7];
	st.shared.f32 	[%r8], %f9;
	bar.sync 	0;
	ld.shared.f32 	%f10, [%r6];
	ld.shared.f32 	%f11, [%r9];
	fma.rn.f32 	%f12, %f10, %f11, %f109;
	ld.shared.f32 	%f13, [%r6+4];
	ld.shared.f32 	%f14, [%r9+128];
	fma.rn.f32 	%f15, %f13, %f14, %f12;
	ld.shared.f32 	%f16, [%r6+8];
	ld.shared.f32 	%f17, [%r9+256];
	fma.rn.f32 	%f18, %f16, %f17, %f15;
	ld.shared.f32 	%f19, [%r6+12];
	ld.shared.f32 	%f20, [%r9+384];
	fma.rn.f32 	%f21, %f19, %f20, %f18;
	ld.shared.f32 	%f22, [%r6+16];
	ld.shared.f32 	%f23, [%r9+512];
	fma.rn.f32 	%f24, %f22, %f23, %f21;
	ld.shared.f32 	%f25, [%r6+20];
	ld.shared.f32 	%f26, [%r9+640];
	fma.rn.f32 	%f27, %f25, %f26, %f24;
	ld.shared.f32 	%f28, [%r6+24];
	ld.shared.f32 	%f29, [%r9+768];
	fma.rn.f32 	%f30, %f28, %f29, %f27;
	ld.shared.f32 	%f31, [%r6+28];
	ld.shared.f32 	%f32, [%r9+896];
	fma.rn.f32 	%f33, %f31, %f32, %f30;
	ld.shared.f32 	%f34, [%r6+32];
	ld.shared.f32 	%f35, [%r9+1024];
	fma.rn.f32 	%f36, %f34, %f35, %f33;
	ld.shared.f32 	%f37, [%r6+36];
	ld.shared.f32 	%f38, [%r9+1152];
	fma.rn.f32 	%f39, %f37, %f38, %f36;
	ld.shared.f32 	%f40, [%r6+40];
	ld.shared.f32 	%f41, [%r9+1280];
	fma.rn.f32 	%f42, %f40, %f41, %f39;
	ld.shared.f32 	%f43, [%r6+44];
	ld.shared.f32 	%f44, [%r9+1408];
	fma.rn.f32 	%f45, %f43, %f44, %f42;
	ld.shared.f32 	%f46, [%r6+48];
	ld.shared.f32 	%f47, [%r9+1536];
	fma.rn.f32 	%f48, %f46, %f47, %f45;
	ld.shared.f32 	%f49, [%r6+52];
	ld.shared.f32 	%f50, [%r9+1664];
	fma.rn.f32 	%f51, %f49, %f50, %f48;
	ld.shared.f32 	%f52, [%r6+56];
	ld.shared.f32 	%f53, [%r9+1792];
	fma.rn.f32 	%f54, %f52, %f53, %f51;
	ld.shared.f32 	%f55, [%r6+60];
	ld.shared.f32 	%f56, [%r9+1920];
	fma.rn.f32 	%f57, %f55, %f56, %f54;
	ld.shared.f32 	%f58, [%r6+64];
	ld.shared.f32 	%f59, [%r9+2048];
	fma.rn.f32 	%f60, %f58, %f59, %f57;
	ld.shared.f32 	%f61, [%r6+68];
	ld.shared.f32 	%f62, [%r9+2176];
	fma.rn.f32 	%f63, %f61, %f62, %f60;
	ld.shared.f32 	%f64, [%r6+72];
	ld.shared.f32 	%f65, [%r9+2304];
	fma.rn.f32 	%f66, %f64, %f65, %f63;
	ld.shared.f32 	%f67, [%r6+76];
	ld.shared.f32 	%f68, [%r9+2432];
	fma.rn.f32 	%f69, %f67, %f68, %f66;
	ld.shared.f32 	%f70, [%r6+80];
	ld.shared.f32 	%f71, [%r9+2560];
	fma.rn.f32 	%f72, %f70, %f71, %f69;
	ld.shared.f32 	%f73, [%r6+84];
	ld.shared.f32 	%f74, [%r9+2688];
	fma.rn.f32 	%f75, %f73, %f74, %f72;
	ld.shared.f32 	%f76, [%r6+88];
	ld.shared.f32 	%f77, [%r9+2816];
	fma.rn.f32 	%f78, %f76, %f77, %f75;
	ld.shared.f32 	%f79, [%r6+92];
	ld.shared.f32 	%f80, [%r9+2944];
	fma.rn.f32 	%f81, %f79, %f80, %f78;
	ld.shared.f32 	%f82, [%r6+96];
	ld.shared.f32 	%f83, [%r9+3072];
	fma.rn.f32 	%f84, %f82, %f83, %f81;
	ld.shared.f32 	%f85, [%r6+100];
	ld.shared.f32 	%f86, [%r9+3200];
	fma.rn.f32 	%f87, %f85, %f86, %f84;
	ld.shared.f32 	%f88, [%r6+104];
	ld.shared.f32 	%f89, [%r9+3328];
	fma.rn.f32 	%f90, %f88, %f89, %f87;
	ld.shared.f32 	%f91, [%r6+108];
	ld.shared.f32 	%f92, [%r9+3456];
	fma.rn.f32 	%f93, %f91, %f92, %f90;
	ld.shared.f32 	%f94, [%r6+112];
	ld.shared.f32 	%f95, [%r9+3584];
	fma.rn.f32 	%f96, %f94, %f95, %f93;
	ld.shared.f32 	%f97, [%r6+116];
	ld.shared.f32 	%f98, [%r9+3712];
	fma.rn.f32 	%f99, %f97, %f98, %f96;
	ld.shared.f32 	%f100, [%r6+120];
	ld.shared.f32 	%f101, [%r9+3840];
	fma.rn.f32 	%f102, %f100, %f101, %f99;
	ld.shared.f32 	%f103, [%r6+124];
	ld.shared.f32 	%f104, [%r9+3968];
	fma.rn.f32 	%f109, %f103, %f104, %f102;
	bar.sync 	0;
	add.s32 	%r35, %r35, 32;
	add.s32 	%r34, %r34, %r13;
	add.s32 	%r33, %r33, 32;
	setp.lt.s32 	%p2, %r35, %r12;
	@%p2 bra 	$L__BB0_2;
$L__BB0_3:
	cvta.to.global.u64 	%rd10, %rd5;
	add.s32 	%r30, %r3, %r2;
	add.s32 	%r31, %r5, %r1;
	mad.lo.s32 	%r32, %r20, %r30, %r31;
	mul.wide.s32 	%rd11, %r32, 4;
	add.s64 	%rd12, %rd10, %rd11;
	ld.global.f32 	%f105, [%rd12];
	mul.f32 	%f106, %f5, %f105;
	fma.rn.f32 	%f107, %f4, %f109, %f106;
	st.global.f32 	[%rd12], %f107;
	ret;

}


// ===== COMPILED SASS (sm_100) =====

	.target	sm_100

	.elftype	@"ET_EXEC"


//--------------------- .note.nv.tkinfo           --------------------------
	.section	.note.nv.tkinfo,"",@"SHT_NOTE"
	.sectionflags	@"SHF_NOTE_NV_TKINFO"
	.tkinfo
        /*0018*/ 	.word	0x00000002
        /*0030*/ 	.string	""
        /*0030*/ 	.string	"ptxas"
        /*0030*/ 	.string	"Cuda compilation tools, release 13.0, V13.0.88"
        /*0030*/ 	.string	"Build cuda_13.0.r13.0/compiler.36424714_0"
        /*0030*/ 	.string	"-arch sm_100 -m 64 "



//--------------------- .note.nv.cuinfo           --------------------------
	.section	.note.nv.cuinfo,"",@"SHT_NOTE"
	.sectionflags	@"SHF_NOTE_NV_CUINFO"
        /*0018*/ 	.short	0x0002
        /*001a*/ 	.short	0x0064
        /*001c*/ 	.short	0x0082
	.zero		2


//--------------------- .nv.info                  --------------------------
	.section	.nv.info,"",@"SHT_CUDA_INFO"
	.align	4


	//----- nvinfo : EIATTR_REGCOUNT
	.align		4
        /*0000*/ 	.byte	0x04, 0x2f
        /*0002*/ 	.short	(.L_1 - .L_0)
	.align		4
.L_0:
        /*0004*/ 	.word	index@(_Z20shared_memory_kernelPfS_S_iiiff)
        /*0008*/ 	.word	0x00000020


	//----- nvinfo : EIATTR_FRAME_SIZE
	.align		4
.L_1:
        /*000c*/ 	.byte	0x04, 0x11
        /*000e*/ 	.short	(.L_3 - .L_2)
	.align		4
.L_2:
        /*0010*/ 	.word	index@(_Z20shared_memory_kernelPfS_S_iiiff)
        /*0014*/ 	.word	0x00000000


	//----- nvinfo : EIATTR_MIN_STACK_SIZE
	.align		4
.L_3:
        /*0018*/ 	.byte	0x04, 0x12
        /*001a*/ 	.short	(.L_5 - .L_4)
	.align		4
.L_4:
        /*001c*/ 	.word	index@(_Z20shared_memory_kernelPfS_S_iiiff)
        /*0020*/ 	.word	0x00000000
.L_5:


//--------------------- .nv.compat                --------------------------
	.section	.nv.compat,"",@"SHT_CUDA_COMPAT_INFO"
	.align	4
        /*0000*/ 	.byte	0x02, 0x09, 0x00, 0x00, 0x02, 0x02, 0x01, 0x00, 0x02, 0x05, 0x05, 0x00, 0x03, 0x07, 0x01, 0x01
        /*0010*/ 	.byte	0x02, 0x03, 0x00, 0x00, 0x02, 0x06, 0x01, 0x00, 0x04, 0x0b, 0x08, 0x00, 0x09, 0x00, 0x00, 0x00
        /*0020*/ 	.byte	0x00, 0x00, 0x00, 0x00


//--------------------- .nv.info._Z20shared_memory_kernelPfS_S_iiiff --------------------------
	.section	.nv.info._Z20shared_memory_kernelPfS_S_iiiff,"",@"SHT_CUDA_INFO"
	.sectionflags	@""
	.align	4


	//----- nvinfo : EIATTR_CUDA_API_VERSION
	.align		4
        /*0000*/ 	.byte	0x04, 0x37
        /*0002*/ 	.short	(.L_7 - .L_6)
.L_6:
        /*0004*/ 	.word	0x00000082


	//----- nvinfo : EIATTR_KPARAM_INFO
	.align		4
.L_7:
        /*0008*/ 	.byte	0x04, 0x17
        /*000a*/ 	.short	(.L_9 - .L_8)
.L_8:
        /*000c*/ 	.word	0x00000000
        /*0010*/ 	.short	0x0007
        /*0012*/ 	.short	0x0028
        /*0014*/ 	.byte	0x00, 0xf0, 0x11, 0x00


	//----- nvinfo : EIATTR_KPARAM_INFO
	.align		4
.L_9:
        /*0018*/ 	.byte	0x04, 0x17
        /*001a*/ 	.short	(.L_11 - .L_10)
.L_10:
        /*001c*/ 	.word	0x00000000
        /*0020*/ 	.short	0x0006
        /*0022*/ 	.short	0x0024
        /*0024*/ 	.byte	0x00, 0xf0, 0x11, 0x00


	//----- nvinfo : EIATTR_KPARAM_INFO
	.align		4
.L_11:
        /*0028*/ 	.byte	0x04, 0x17
        /*002a*/ 	.short	(.L_13 - .L_12)
.L_12:
        /*002c*/ 	.word	0x00000000
        /*0030*/ 	.short	0x0005
        /*0032*/ 	.short	0x0020
        /*0034*/ 	.byte	0x00, 0xf0, 0x11, 0x00


	//----- nvinfo : EIATTR_KPARAM_INFO
	.align		4
.L_13:
        /*0038*/ 	.byte	0x04, 0x17
        /*003a*/ 	.short	(.L_15 - .L_14)
.L_14:
        /*003c*/ 	.word	0x00000000
        /*0040*/ 	.short	0x0004
        /*0042*/ 	.short	0x001c
        /*0044*/ 	.byte	0x00, 0xf0, 0x11, 0x00


	//----- nvinfo : EIATTR_KPARAM_INFO
	.align		4
.L_15:
        /*0048*/ 	.byte	0x04, 0x17
        /*004a*/ 	.short	(.L_17 - .L_16)
.L_16:
        /*004c*/ 	.word	0x00000000
        /*0050*/ 	.short	0x0003
        /*0052*/ 	.short	0x0018
        /*0054*/ 	.byte	0x00, 0xf0, 0x11, 0x00


	//----- nvinfo : EIATTR_KPARAM_INFO
	.align		4
.L_17:
        /*0058*/ 	.byte	0x04, 0x17
        /*005a*/ 	.short	(.L_19 - .L_18)
.L_18:
        /*005c*/ 	.word	0x00000000
        /*0060*/ 	.short	0x0002
        /*0062*/ 	.short	0x0010
        /*0064*/ 	.byte	0x00, 0xf5, 0x21, 0x00


	//----- nvinfo : EIATTR_KPARAM_INFO
	.align		4
.L_19:
        /*0068*/ 	.byte	0x04, 0x17
        /*006a*/ 	.short	(.L_21 - .L_20)
.L_20:
        /*006c*/ 	.word	0x00000000
        /*0070*/ 	.short	0x0001
        /*0072*/ 	.short	0x0008
        /*0074*/ 	.byte	0x00, 0xf5, 0x21, 0x00


	//----- nvinfo : EIATTR_KPARAM_INFO
	.align		4
.L_21:
        /*0078*/ 	.byte	0x04, 0x17
        /*007a*/ 	.short	(.L_23 - .L_22)
.L_22:
        /*007c*/ 	.word	0x00000000
        /*0080*/ 	.short	0x0000
        /*0082*/ 	.short	0x0000
        /*0084*/ 	.byte	0x00, 0xf5, 0x21, 0x00


	//----- nvinfo : EIATTR_SPARSE_MMA_MASK
	.align		4
.L_23:
        /*0088*/ 	.byte	0x03, 0x50
        /*008a*/ 	.short	0x0000


	//----- nvinfo : EIATTR_MAXREG_COUNT
	.align		4
        /*008c*/ 	.byte	0x03, 0x1b
        /*008e*/ 	.short	0x00ff


	//----- nvinfo : EIATTR_NUM_BARRIERS
	.align		4
        /*0090*/ 	.byte	0x02, 0x4c
        /*0092*/ 	.byte	0x01
	.zero		1


	//----- nvinfo : EIATTR_MERCURY_ISA_VERSION
	.align		4
        /*0094*/ 	.byte	0x03, 0x5f
        /*0096*/ 	.short	0x0101


	//----- nvinfo : EIATTR_VRC_CTA_INIT_COUNT
	.align		4
        /*0098*/ 	.byte	0x02, 0x4a
	.zero		1
	.zero		1


	//----- nvinfo : EIATTR_EXIT_INSTR_OFFSETS
	.align		4
        /*009c*/ 	.byte	0x04, 0x1c
        /*009e*/ 	.short	(.L_25 - .L_24)


	//   ....[0]....
.L_24:
        /*00a0*/ 	.word	0x000007f0


	//----- nvinfo : EIATTR_CBANK_PARAM_SIZE
	.align		4
.L_25:
        /*00a4*/ 	.byte	0x03, 0x19
        /*00a6*/ 	.short	0x002c


	//----- nvinfo : EIATTR_PARAM_CBANK
	.align		4
        /*00a8*/ 	.byte	0x04, 0x0a
        /*00aa*/ 	.short	(.L_27 - .L_26)
	.align		4
.L_26:
        /*00ac*/ 	.word	index@(.nv.constant0._Z20shared_memory_kernelPfS_S_iiiff)
        /*00b0*/ 	.short	0x0380
        /*00b2*/ 	.short	0x002c


	//----- nvinfo : EIATTR_SW_WAR
	.align		4
.L_27:
        /*00b4*/ 	.byte	0x04, 0x36
        /*00b6*/ 	.short	(.L_29 - .L_28)
.L_28:
        /*00b8*/ 	.word	0x00000008
.L_29:


//--------------------- .nv.callgraph             --------------------------
	.section	.nv.callgraph,"",@"SHT_CUDA_CALLGRAPH"
	.align	4
	.sectionentsize	8
	.align		4
        /*0000*/ 	.word	0x00000000
	.align		4
        /*0004*/ 	.word	0xffffffff
	.align		4
        /*0008*/ 	.word	0x00000000
	.align		4
        /*000c*/ 	.word	0xfffffffe
	.align		4
        /*0010*/ 	.word	0x00000000
	.align		4
        /*0014*/ 	.word	0xfffffffd
	.align		4
        /*0018*/ 	.word	0x00000000
	.align		4
        /*001c*/ 	.word	0xfffffffc


//--------------------- .text._Z20shared_memory_kernelPfS_S_iiiff --------------------------
	.section	.text._Z20shared_memory_kernelPfS_S_iiiff,"ax",@progbits
	.align	128
        .global         _Z20shared_memory_kernelPfS_S_iiiff
        .type           _Z20shared_memory_kernelPfS_S_iiiff,@function
        .size           _Z20shared_memory_kernelPfS_S_iiiff,(.L_x_3 - _Z20shared_memory_kernelPfS_S_iiiff)
        .other          _Z20shared_memory_kernelPfS_S_iiiff,@"STO_CUDA_ENTRY STV_DEFAULT"
_Z20shared_memory_kernelPfS_S_iiiff:
.text._Z20shared_memory_kernelPfS_S_iiiff:
[----:B------:R-:W-:Y:S01]  /*0000*/  LDC R1, c[0x0][0x37c] ;  /* 0x0000df00ff017b82 */ /* 0x000fe20000000800 */
[----:B------:R-:W0:Y:S07]  /*0010*/  LDCU UR9, c[0x0][0x3a0] ;  /* 0x00007400ff0977ac */ /* 0x000e2e0008000800 */
[----:B------:R-:W1:Y:S01]  /*0020*/  S2UR UR4, SR_CTAID.Y ;  /* 0x00000000000479c3 */ /* 0x000e620000002600 */
[----:B------:R-:W2:Y:S01]  /*0030*/  S2R R0, SR_CTAID.X ;  /* 0x0000000000007919 */ /* 0x000ea20000002500 */
[----:B------:R-:W-:Y:S01]  /*0040*/  HFMA2 R19, -RZ, RZ, 0, 0 ;  /* 0x00000000ff137431 */ /* 0x000fe200000001ff */
[----:B------:R-:W3:Y:S01]  /*0050*/  LDCU.64 UR10, c[0x0][0x358] ;  /* 0x00006b00ff0a77ac */ /* 0x000ee20008000a00 */
[----:B------:R-:W4:Y:S01]  /*0060*/  S2R R3, SR_TID.X ;  /* 0x0000000000037919 */ /* 0x000f220000002100 */
[----:B------:R-:W2:Y:S01]  /*0070*/  S2R R2, SR_TID.Y ;  /* 0x0000000000027919 */ /* 0x000ea20000002200 */
[----:B0-----:R-:W-:-:S02]  /*0080*/  UISETP.GE.AND UP0, UPT, UR9, 0x1, UPT ;  /* 0x000000010900788c */ /* 0x001fc4000bf06270 */
[----:B-1----:R-:W-:-:S07]  /*0090*/  USHF.L.U32 UR4, UR4, 0x5, URZ ;  /* 0x0000000504047899 */ /* 0x002fce00080006ff */
[----:B---3--:R-:W-:Y:S05]  /*00a0*/  BRA.U !UP0, `(.L_x_0) ;  /* 0x0000000508a07547 */ /* 0x008fea000b800000 */
[----:B------:R-:W0:Y:S01]  /*00b0*/  S2UR UR7, SR_CgaCtaId ;  /* 0x00000000000779c3 */ /* 0x000e220000008800 */
[----:B------:R-:W-:Y:S01]  /*00c0*/  UMOV UR5, 0x400 ;  /* 0x0000040000057882 */ /* 0x000fe20000000000 */
[----:B--2---:R-:W-:Y:S01]  /*00d0*/  IADD3 R6, PT, PT, R2, UR4, RZ ;  /* 0x0000000402067c10 */ /* 0x004fe2000fffe0ff */
[----:B------:R-:W-:Y:S01]  /*00e0*/  UIADD3 UR6, UPT, UPT, UR5, 0x1000, URZ ;  /* 0x0000100005067890 */ /* 0x000fe2000fffe0ff */
[----:B------:R-:W-:Y:S01]  /*00f0*/  MOV R19, RZ ;  /* 0x000000ff00137202 */ /* 0x000fe20000000f00 */
[----:B------:R-:W-:Y:S02]  /*0100*/  UIMAD UR8, UR4, UR9, URZ ;  /* 0x00000009040872a4 */ /* 0x000fe4000f8e02ff */
[----:B----4-:R-:W-:Y:S01]  /*0110*/  IMAD R5, R6, UR9, R3 ;  /* 0x0000000906057c24 */ /* 0x010fe2000f8e0203 */
[----:B------:R-:W1:Y:S08]  /*0120*/  LDC R4, c[0x0][0x39c] ;  /* 0x0000e700ff047b82 */ /* 0x000e700000000800 */
[----:B------:R-:W2:Y:S08]  /*0130*/  LDC.64 R20, c[0x0][0x380] ;  /* 0x0000e000ff147b82 */ /* 0x000eb00000000a00 */
[----:B------:R-:W3:Y:S01]  /*0140*/  LDC.64 R22, c[0x0][0x388] ;  /* 0x0000e200ff167b82 */ /* 0x000ee20000000a00 */
[----:B0-----:R-:W-:-:S02]  /*0150*/  ULEA UR5, UR7, UR5, 0x18 ;  /* 0x0000000507057291 */ /* 0x001fc4000f8ec0ff */
[----:B------:R-:W-:Y:S02]  /*0160*/  ULEA UR6, UR7, UR6, 0x18 ;  /* 0x0000000607067291 */ /* 0x000fe4000f8ec0ff */
[----:B------:R-:W-:Y:S02]  /*0170*/  UIADD3 UR7, UPT, UPT, UR8, UR9, URZ ;  /* 0x0000000908077290 */ /* 0x000fe4000fffe0ff */
[C---:B------:R-:W-:Y:S01]  /*0180*/  LEA R18, R2.reuse, UR5, 0x7 ;  /* 0x0000000502127c11 */ /* 0x040fe2000f8e38ff */
[----:B-1----:R-:W-:Y:S01]  /*0190*/  IMAD R7, R2, R4, R3 ;  /* 0x0000000402077224 */ /* 0x002fe200078e0203 */
[C---:B------:R-:W-:Y:S02]  /*01a0*/  LEA R17, R3.reuse, UR6, 0x2 ;  /* 0x0000000603117c11 */ /* 0x040fe4000f8e10ff */
[----:B------:R-:W-:Y:S02]  /*01b0*/  LEA R16, R3, R18, 0x2 ;  /* 0x0000001203107211 */ /* 0x000fe400078e10ff */
[----:B------:R-:W-:-:S02]  /*01c0*/  LEA R7, R0, R7, 0x5 ;  /* 0x0000000700077211 */ /* 0x000fc400078e28ff */
[----:B------:R-:W-:-:S07]  /*01d0*/  LEA R6, R2, R17, 0x7 ;  /* 0x0000001102067211 */ /* 0x000fce00078e38ff */
.L_x_1:
[----:B--2---:R-:W-:-:S04]  /*01e0*/  IMAD.WIDE R8, R5, 0x4, R20 ;  /* 0x0000000405087825 */ /* 0x004fc800078e0214 */
[----:B---3--:R-:W-:Y:S02]  /*01f0*/  IMAD.WIDE R10, R7, 0x4, R22 ;  /* 0x00000004070a7825 */ /* 0x008fe400078e0216 */
[----:B------:R-:W2:Y:S04]  /*0200*/  LDG.E R9, desc[UR10][R8.64] ;  /* 0x0000000a08097981 */ /* 0x000ea8000c1e1900 */
[----:B------:R-:W3:Y:S01]  /*0210*/  LDG.E R27, desc[UR10][R10.64] ;  /* 0x0000000a0a1b7981 */ /* 0x000ee2000c1e1900 */
[----:B------:R-:W-:Y:S01]  /*0220*/  UIADD3 UR8, UPT, UPT, UR8, 0x20, URZ ;  /* 0x0000002008087890 */ /* 0x000fe2000fffe0ff */
[----:B------:R-:W-:Y:S02]  /*0230*/  IADD3 R5, PT, PT, R5, 0x20, RZ ;  /* 0x0000002005057810 */ /* 0x000fe40007ffe0ff */
[----:B------:R-:W-:Y:S01]  /*0240*/  LEA R7, R4, R7, 0x5 ;  /* 0x0000000704077211 */ /* 0x000fe200078e28ff */
[----:B------:R-:W-:Y:S01]  /*0250*/  UISETP.GE.AND UP0, UPT, UR8, UR7, UPT ;  /* 0x000000070800728c */ /* 0x000fe2000bf06270 */
[----:B--2---:R-:W-:Y:S04]  /*0260*/  STS [R16], R9 ;  /* 0x0000000910007388 */ /* 0x004fe80000000800 */
[----:B---3--:R-:W-:Y:S01]  /*0270*/  STS [R6], R27 ;  /* 0x0000001b06007388 */ /* 0x008fe20000000800 */
[----:B------:R-:W-:Y:S06]  /*0280*/  BAR.SYNC.DEFER_BLOCKING 0x0 ;  /* 0x0000000000007b1d */ /* 0x000fec0000010000 */
[----:B------:R-:W-:Y:S04]  /*0290*/  LDS R24, [R17] ;  /* 0x0000000011187984 */ /* 0x000fe80000000800 */
[----:B------:R-:W0:Y:S04]  /*02a0*/  LDS.128 R12, [R18] ;  /* 0x00000000120c7984 */ /* 0x000e280000000c00 */
[----:B------:R-:W1:Y:S04]  /*02b0*/  LDS R29, [R17+0x80] ;  /* 0x00008000111d7984 */ /* 0x000e680000000800 */
[----:B------:R-:W2:Y:S04]  /*02c0*/  LDS R25, [R17+0x100] ;  /* 0x0001000011197984 */ /* 0x000ea80000000800 */
[----:B------:R-:W-:Y:S01]  /*02d0*/  LDS.128 R8, [R18+0x10] ;  /* 0x0000100012087984 */ /* 0x000fe20000000c00 */
[----:B0-----:R-:W-:-:S03]  /*02e0*/  FFMA R12, R12, R24, R19 ;  /* 0x000000180c0c7223 */ /* 0x001fc60000000013 */
[----:B------:R-:W0:Y:S01]  /*02f0*/  LDS R19, [R17+0x180] ;  /* 0x0001800011137984 */ /* 0x000e220000000800 */
[----:B-1----:R-:W-:-:S03]  /*0300*/  FFMA R24, R29, R13, R12 ;  /* 0x0000000d1d187223 */ /* 0x002fc6000000000c */
[----:B------:R-:W1:Y:S01]  /*0310*/  LDS R13, [R17+0x200] ;  /* 0x00020000110d7984 */ /* 0x000e620000000800 */
[----:B--2---:R-:W-:-:S03]  /*0320*/  FFMA R14, R25, R14, R24 ;  /* 0x0000000e190e7223 */ /* 0x004fc60000000018 */
[----:B------:R-:W2:Y:S04]  /*0330*/  LDS R12, [R17+0x280] ;  /* 0x00028000110c7984 */ /* 0x000ea80000000800 */
[----:B------:R-:W-:Y:S01]  /*0340*/  LDS R25, [R17+0x380] ;  /* 0x0003800011197984 */ /* 0x000fe20000000800 */
[----:B0-----:R-:W-:-:S03]  /*0350*/  FFMA R15, R19, R15, R14 ;  /* 0x0000000f130f7223 */ /* 0x001fc6000000000e */
[----:B------:R-:W0:Y:S01]  /*0360*/  LDS R19, [R17+0x300] ;  /* 0x0003000011137984 */ /* 0x000e220000000800 */
[----:B-1----:R-:W-:-:S03]  /*0370*/  FFMA R13, R8, R13, R15 ;  /* 0x0000000d080d7223 */ /* 0x002fc6000000000f */
[----:B------:R-:W-:Y:S01]  /*0380*/  LDS R8, [R17+0x480] ;  /* 0x0004800011087984 */ /* 0x000fe20000000800 */
[----:B--2---:R-:W-:-:S03]  /*0390*/  FFMA R24, R12, R9, R13 ;  /* 0x000000090c187223 */ /* 0x004fc6000000000d */
[----:B------:R-:W-:Y:S04]  /*03a0*/  LDS R9, [R17+0x400] ;  /* 0x0004000011097984 */ /* 0x000fe80000000800 */
[----:B------:R-:W1:Y:S01]  /*03b0*/  LDS.128 R12, [R18+0x20] ;  /* 0x00002000120c7984 */ /* 0x000e620000000c00 */
[----:B0-----:R-:W-:-:S03]  /*03c0*/  FFMA R10, R19, R10, R24 ;  /* 0x0000000a130a7223 */ /* 0x001fc60000000018 */
[----:B------:R-:W0:Y:S01]  /*03d0*/  LDS R19, [R17+0x500] ;  /* 0x0005000011137984 */ /* 0x000e220000000800 */
[----:B------:R-:W-:-:S03]  /*03e0*/  FFMA R11, R25, R11, R10 ;  /* 0x0000000b190b7223 */ /* 0x000fc6000000000a */
[----:B------:R-:W2:Y:S01]  /*03f0*/  LDS R25, [R17+0x580] ;  /* 0x0005800011197984 */ /* 0x000ea20000000800 */
[----:B-1----:R-:W-:-:S03]  /*0400*/  FFMA R9, R12, R9, R11 ;  /* 0x000000090c097223 */ /* 0x002fc6000000000b */
[----:B------:R-:W-:Y:S01]  /*0410*/  LDS R12, [R17+0x680] ;  /* 0x00068000110c7984 */ /* 0x000fe20000000800 */
[----:B------:R-:W-:-:S03]  /*0420*/  FFMA R24, R8, R13, R9 ;  /* 0x0000000d08187223 */ /* 0x000fc60000000009 */
[----:B------:R-:W-:Y:S04]  /*0430*/  LDS R13, [R17+0x600] ;  /* 0x00060000110d7984 */ /* 0x000fe80000000800 */
[----:B------:R-:W1:Y:S01]  /*0440*/  LDS.128 R8, [R18+0x30] ;  /* 0x0000300012087984 */ /* 0x000e620000000c00 */
[----:B0-----:R-:W-:-:S03]  /*0450*/  FFMA R14, R19, R14, R24 ;  /* 0x0000000e130e7223 */ /* 0x001fc60000000018 */
[----:B------:R-:W0:Y:S01]  /*0460*/  LDS R19, [R17+0x700] ;  /* 0x0007000011137984 */ /* 0x000e220000000800 */
[----:B--2---:R-:W-:-:S03]  /*0470*/  FFMA R15, R25, R15, R14 ;  /* 0x0000000f190f7223 */ /* 0x004fc6000000000e */
        /* <DEDUP_REMOVED lines=16> */
[----:B------:R-:W-:Y:S01]  /*0580*/  LDS R24, [R17+0xc80] ;  /* 0x000c800011187984 */ /* 0x000fe20000000800 */
[----:B--2---:R-:W-:-:S03]  /*0590*/  FFMA R15, R25, R15, R14 ;  /* 0x0000000f190f7223 */ /* 0x004fc6000000000e */
[----:B------:R-:W0:Y:S04]  /*05a0*/  LDS R25, [R17+0xb00] ;  /* 0x000b000011197984 */ /* 0x000e280000000800 */
[----:B------:R-:W-:Y:S01]  /*05b0*/  LDS R19, [R17+0xd00] ;  /* 0x000d000011137984 */ /* 0x000fe20000000800 */
[----:B-1----:R-:W-:-:S03]  /*05c0*/  FFMA R13, R8, R13, R15 ;  /* 0x0000000d080d7223 */ /* 0x002fc6000000000f */
[----:B------:R-:W1:Y:S01]  /*05d0*/  LDS R8, [R17+0xb80] ;  /* 0x000b800011087984 */ /* 0x000e620000000800 */
[----:B------:R-:W-:-:S03]  /*05e0*/  FFMA R26, R12, R9, R13 ;  /* 0x000000090c1a7223 */ /* 0x000fc6000000000d */
[----:B------:R-:W-:Y:S04]  /*05f0*/  LDS R9, [R17+0xc00] ;  /* 0x000c000011097984 */ /* 0x000fe80000000800 */
[----:B------:R-:W2:Y:S01]  /*0600*/  LDS.128 R12, [R18+0x60] ;  /* 0x00006000120c7984 */ /* 0x000ea20000000c00 */
[----:B0-----:R-:W-:-:S04]  /*0610*/  FFMA R25, R25, R10, R26 ;  /* 0x0000000a19197223 */ /* 0x001fc8000000001a */
[----:B-1----:R-:W-:Y:S02]  /*0620*/  FFMA R11, R8, R11, R25 ;  /* 0x0000000b080b7223 */ /* 0x002fe40000000019 */
[----:B------:R-:W-:Y:S02]  /*0630*/  LDS R25, [R17+0xf80] ;  /* 0x000f800011197984 */ /* 0x000fe40000000800 */
[----:B--2---:R-:W-:Y:S02]  /*0640*/  FFMA R9, R12, R9, R11 ;  /* 0x000000090c097223 */ /* 0x004fe4000000000b */
[----:B------:R-:W0:Y:S02]  /*0650*/  LDS R12, [R17+0xd80] ;  /* 0x000d8000110c7984 */ /* 0x000e240000000800 */
[----:B------:R-:W-:Y:S02]  /*0660*/  FFMA R26, R24, R13, R9 ;  /* 0x0000000d181a7223 */ /* 0x000fe40000000009 */
[----:B------:R-:W-:Y:S02]  /*0670*/  LDS R13, [R17+0xe00] ;  /* 0x000e0000110d7984 */ /* 0x000fe40000000800 */
[----:B------:R-:W-:-:S02]  /*0680*/  FFMA R19, R19, R14, R26 ;  /* 0x0000000e13137223 */ /* 0x000fc4000000001a */
[----:B------:R-:W1:Y:S04]  /*0690*/  LDS.128 R8, [R18+0x70] ;  /* 0x0000700012087984 */ /* 0x000e680000000c00 */
[----:B------:R-:W2:Y:S04]  /*06a0*/  LDS R24, [R17+0xe80] ;  /* 0x000e800011187984 */ /* 0x000ea80000000800 */
[----:B------:R-:W3:Y:S01]  /*06b0*/  LDS R14, [R17+0xf00] ;  /* 0x000f0000110e7984 */ /* 0x000ee20000000800 */
[----:B0-----:R-:W-:-:S04]  /*06c0*/  FFMA R15, R12, R15, R19 ;  /* 0x0000000f0c0f7223 */ /* 0x001fc80000000013 */
[----:B-1----:R-:W-:-:S04]  /*06d0*/  FFMA R13, R8, R13, R15 ;  /* 0x0000000d080d7223 */ /* 0x002fc8000000000f */
[----:B--2---:R-:W-:-:S04]  /*06e0*/  FFMA R9, R24, R9, R13 ;  /* 0x0000000918097223 */ /* 0x004fc8000000000d */
[----:B---3--:R-:W-:-:S04]  /*06f0*/  FFMA R10, R14, R10, R9 ;  /* 0x0000000a0e0a7223 */ /* 0x008fc80000000009 */
[----:B------:R-:W-:Y:S01]  /*0700*/  FFMA R19, R25, R11, R10 ;  /* 0x0000000b19137223 */ /* 0x000fe2000000000a */
[----:B------:R-:W-:Y:S06]  /*0710*/  BAR.SYNC.DEFER_BLOCKING 0x0 ;  /* 0x0000000000007b1d */ /* 0x000fec0000010000 */
[----:B------:R-:W-:Y:S05]  /*0720*/  BRA.U !UP0, `(.L_x_1) ;  /* 0xfffffff908ac7547 */ /* 0x000fea000b83ffff */
.L_x_0:
[----:B------:R-:W0:Y:S01]  /*0730*/  LDC.64 R4, c[0x0][0x390] ;  /* 0x0000e400ff047b82 */ /* 0x000e220000000a00 */
[----:B------:R-:W1:Y:S01]  /*0740*/  LDCU UR5, c[0x0][0x39c] ;  /* 0x00007380ff0577ac */ /* 0x000e620008000800 */
[----:B--2-4-:R-:W-:Y:S02]  /*0750*/  LEA R0, R0, R3, 0x5 ;  /* 0x0000000300007211 */ /* 0x014fe400078e28ff */
[----:B------:R-:W-:Y:S01]  /*0760*/  IADD3 R3, PT, PT, R2, UR4, RZ ;  /* 0x0000000402037c10 */ /* 0x000fe2000fffe0ff */
[----:B------:R-:W2:Y:S04]  /*0770*/  LDCU UR4, c[0x0][0x3a8] ;  /* 0x00007500ff0477ac */ /* 0x000ea80008000800 */
[----:B-1----:R-:W-:Y:S01]  /*0780*/  IMAD R3, R3, UR5, R0 ;  /* 0x0000000503037c24 */ /* 0x002fe2000f8e0200 */
[----:B------:R-:W1:Y:S03]  /*0790*/  LDCU UR5, c[0x0][0x3a4] ;  /* 0x00007480ff0577ac */ /* 0x000e660008000800 */
[----:B0-----:R-:W-:-:S05]  /*07a0*/  IMAD.WIDE R2, R3, 0x4, R4 ;  /* 0x0000000403027825 */ /* 0x001fca00078e0204 */
[----:B------:R-:W2:Y:S02]  /*07b0*/  LDG.E R0, desc[UR10][R2.64] ;  /* 0x0000000a02007981 */ /* 0x000ea4000c1e1900 */
[----:B--2---:R-:W-:-:S04]  /*07c0*/  FMUL R0, R0, UR4 ;  /* 0x0000000400007c20 */ /* 0x004fc80008400000 */
[----:B-1----:R-:W-:-:S05]  /*07d0*/  FFMA R19, R19, UR5, R0 ;  /* 0x0000000513137c23 */ /* 0x002fca0008000000 */
[----:B------:R-:W-:Y:S01]  /*07e0*/  STG.E desc[UR10][R2.64], R19 ;  /* 0x0000001302007986 */ /* 0x000fe2000c10190a */
[----:B------:R-:W-:Y:S05]  /*07f0*/  EXIT ;  /* 0x000000000000794d */ /* 0x000fea0003800000 */
.L_x_2:
[----:B------:R-:W-:-:S00]  /*0800*/  BRA `(.L_x_2) ;  /* 0xfffffffc00fc7947 */ /* 0x000fc0000383ffff */
[----:B------:R-:W-:-:S00]  /*0810*/  NOP ;  /* 0x0000000000007918 */ /* 0x000fc00000000000 */
        /* <DEDUP_REMOVED lines=14> */
.L_x_3:


//--------------------- .nv.shared._Z20shared_memory_kernelPfS_S_iiiff --------------------------
	.section	.nv.shared._Z20shared_memory_kernelPfS_S_iiiff,"aw",@nobits
	.sectionflags	@""
	.align	4
.nv.shared._Z20shared_memory_kernelPfS_S_iiiff:
	.zero		9216


//--------------------- .nv.shared.reserved.0     --------------------------
	.section	.nv.shared.reserved.0,"aw",@nobits
	.weak		__nv_reservedSMEM_offset_0_alias
	.size		__nv_reservedSMEM_offset_0_alias, 0, 64
	.other		__nv_reservedSMEM_offset_0_alias,@"STO_CUDA_RESERVED_SHARED STV_DEFAULT"
__nv_reservedSMEM_offset_0_alias:
	.zero		0
	.zero		64


//--------------------- .nv.constant0._Z20shared_memory_kernelPfS_S_iiiff --------------------------
	.section	.nv.constant0._Z20shared_memory_kernelPfS_S_iiiff,"a",@progbits
	.sectionflags	@""
	.align	4
.nv.constant0._Z20shared_memory_kernelPfS_S_iiiff:
	.zero		940


//--------------------- SYMBOLS --------------------------

	.type		.nv.reservedSmem.offset0,@object
	.size		.nv.reservedSmem.offset0,0x4
	.type		.nv.reservedSmem.cap,@object
	.size		.nv.reservedSmem.cap,0x4
